//
// Generated by NVIDIA NVVM Compiler
//
// Compiler Build ID: CL-36424714
// Cuda compilation tools, release 13.0, V13.0.88
// Based on NVVM 20.0.0
//

.version 9.0
.target sm_100
.address_size 64

	// .globl	_Z8gpu_HeatPfS_i

.visible .entry _Z8gpu_HeatPfS_i(
	.param .u64 .ptr .align 1 _Z8gpu_HeatPfS_i_param_0,
	.param .u64 .ptr .align 1 _Z8gpu_HeatPfS_i_param_1,
	.param .u32 _Z8gpu_HeatPfS_i_param_2
)
{
	.reg .pred 	%p<6>;
	.reg .b32 	%r<16>;
	.reg .b32 	%f<9>;
	.reg .b64 	%rd<12>;

	ld.param.u64 	%rd1, [_Z8gpu_HeatPfS_i_param_0];
	ld.param.u64 	%rd2, [_Z8gpu_HeatPfS_i_param_1];
	ld.param.u32 	%r3, [_Z8gpu_HeatPfS_i_param_2];
	mov.u32 	%r4, %ctaid.y;
	mov.u32 	%r5, %ntid.y;
	mov.u32 	%r6, %tid.y;
	mad.lo.s32 	%r1, %r4, %r5, %r6;
	mov.u32 	%r7, %ctaid.x;
	mov.u32 	%r8, %ntid.x;
	mov.u32 	%r9, %tid.x;
	mad.lo.s32 	%r2, %r7, %r8, %r9;
	or.b32  	%r10, %r6, %r4;
	setp.eq.s32 	%p1, %r10, 0;
	or.b32  	%r11, %r9, %r7;
	setp.eq.s32 	%p2, %r11, 0;
	add.s32 	%r12, %r3, -1;
	max.s32 	%r13, %r1, %r2;
	setp.ge.s32 	%p3, %r13, %r12;
	or.pred  	%p4, %p1, %p2;
	or.pred  	%p5, %p4, %p3;
	@%p5 bra 	$L__BB0_2;
	cvta.to.global.u64 	%rd3, %rd1;
	cvta.to.global.u64 	%rd4, %rd2;
	mad.lo.s32 	%r14, %r3, %r1, %r2;
	mul.wide.s32 	%rd5, %r14, 4;
	add.s64 	%rd6, %rd3, %rd5;
	ld.global.f32 	%f1, [%rd6+-4];
	sub.s32 	%r15, %r14, %r3;
	mul.wide.s32 	%rd7, %r15, 4;
	add.s64 	%rd8, %rd3, %rd7;
	ld.global.f32 	%f2, [%rd8];
	add.f32 	%f3, %f1, %f2;
	ld.global.f32 	%f4, [%rd6+4];
	add.f32 	%f5, %f3, %f4;
	mul.wide.s32 	%rd9, %r3, 4;
	add.s64 	%rd10, %rd6, %rd9;
	ld.global.f32 	%f6, [%rd10];
	add.f32 	%f7, %f5, %f6;
	mul.f32 	%f8, %f7, 0f3E800000;
	add.s64 	%rd11, %rd4, %rd5;
	st.global.f32 	[%rd11], %f8;
$L__BB0_2:
	ret;

}


// ===== COMPILED SASS (sm_100) =====

	.target	sm_100

	.elftype	@"ET_EXEC"


//--------------------- .note.nv.tkinfo           --------------------------
	.section	.note.nv.tkinfo,"",@"SHT_NOTE"
	.sectionflags	@"SHF_NOTE_NV_TKINFO"
	.tkinfo
        /*0018*/ 	.word	0x00000002
        /*0030*/ 	.string	""
        /*0030*/ 	.string	"ptxas"
        /*0030*/ 	.string	"Cuda compilation tools, release 13.0, V13.0.88"
        /*0030*/ 	.string	"Build cuda_13.0.r13.0/compiler.36424714_0"
        /*0030*/ 	.string	"-arch sm_100 -m 64 "



//--------------------- .note.nv.cuinfo           --------------------------
	.section	.note.nv.cuinfo,"",@"SHT_NOTE"
	.sectionflags	@"SHF_NOTE_NV_CUINFO"
        /*0018*/ 	.short	0x0002
        /*001a*/ 	.short	0x0064
        /*001c*/ 	.short	0x0082
	.zero		2


//--------------------- .nv.info                  --------------------------
	.section	.nv.info,"",@"SHT_CUDA_INFO"
	.align	4


	//----- nvinfo : EIATTR_REGCOUNT
	.align		4
        /*0000*/ 	.byte	0x04, 0x2f
        /*0002*/ 	.short	(.L_1 - .L_0)
	.align		4
.L_0:
        /*0004*/ 	.word	index@(_Z8gpu_HeatPfS_i)
        /*0008*/ 	.word	0x00000010


	//----- nvinfo : EIATTR_FRAME_SIZE
	.align		4
.L_1:
        /*000c*/ 	.byte	0x04, 0x11
        /*000e*/ 	.short	(.L_3 - .L_2)
	.align		4
.L_2:
        /*0010*/ 	.word	index@(_Z8gpu_HeatPfS_i)
        /*0014*/ 	.word	0x00000000


	//----- nvinfo : EIATTR_MIN_STACK_SIZE
	.align		4
.L_3:
        /*0018*/ 	.byte	0x04, 0x12
        /*001a*/ 	.short	(.L_5 - .L_4)
	.align		4
.L_4:
        /*001c*/ 	.word	index@(_Z8gpu_HeatPfS_i)
        /*0020*/ 	.word	0x00000000
.L_5:


//--------------------- .nv.compat                --------------------------
	.section	.nv.compat,"",@"SHT_CUDA_COMPAT_INFO"
	.align	4
        /*0000*/ 	.byte	0x02, 0x09, 0x00, 0x00, 0x02, 0x02, 0x01, 0x00, 0x02, 0x05, 0x05, 0x00, 0x03, 0x07, 0x01, 0x01
        /*0010*/ 	.byte	0x02, 0x03, 0x00, 0x00, 0x02, 0x06, 0x01, 0x00, 0x04, 0x0b, 0x08, 0x00, 0x09, 0x00, 0x00, 0x00
        /*0020*/ 	.byte	0x00, 0x00, 0x00, 0x00


//--------------------- .nv.info._Z8gpu_HeatPfS_i --------------------------
	.section	.nv.info._Z8gpu_HeatPfS_i,"",@"SHT_CUDA_INFO"
	.sectionflags	@""
	.align	4


	//----- nvinfo : EIATTR_CUDA_API_VERSION
	.align		4
        /*0000*/ 	.byte	0x04, 0x37
        /*0002*/ 	.short	(.L_7 - .L_6)
.L_6:
        /*0004*/ 	.word	0x00000082


	//----- nvinfo : EIATTR_KPARAM_INFO
	.align		4
.L_7:
        /*0008*/ 	.byte	0x04, 0x17
        /*000a*/ 	.short	(.L_9 - .L_8)
.L_8:
        /*000c*/ 	.word	0x00000000
        /*0010*/ 	.short	0x0002
        /*0012*/ 	.short	0x0010
        /*0014*/ 	.byte	0x00, 0xf0, 0x11, 0x00


	//----- nvinfo : EIATTR_KPARAM_INFO
	.align		4
.L_9:
        /*0018*/ 	.byte	0x04, 0x17
        /*001a*/ 	.short	(.L_11 - .L_10)
.L_10:
        /*001c*/ 	.word	0x00000000
        /*0020*/ 	.short	0x0001
        /*0022*/ 	.short	0x0008
        /*0024*/ 	.byte	0x00, 0xf5, 0x21, 0x00


	//----- nvinfo : EIATTR_KPARAM_INFO
	.align		4
.L_11:
        /*0028*/ 	.byte	0x04, 0x17
        /*002a*/ 	.short	(.L_13 - .L_12)
.L_12:
        /*002c*/ 	.word	0x00000000
        /*0030*/ 	.short	0x0000
        /*0032*/ 	.short	0x0000
        /*0034*/ 	.byte	0x00, 0xf5, 0x21, 0x00


	//----- nvinfo : EIATTR_SPARSE_MMA_MASK
	.align		4
.L_13:
        /*0038*/ 	.byte	0x03, 0x50
        /*003a*/ 	.short	0x0000


	//----- nvinfo : EIATTR_MAXREG_COUNT
	.align		4
        /*003c*/ 	.byte	0x03, 0x1b
        /*003e*/ 	.short	0x00ff


	//----- nvinfo : EIATTR_MERCURY_ISA_VERSION
	.align		4
        /*0040*/ 	.byte	0x03, 0x5f
        /*0042*/ 	.short	0x0101


	//----- nvinfo : EIATTR_VRC_CTA_INIT_COUNT
	.align		4
        /*0044*/ 	.byte	0x02, 0x4a
	.zero		1
	.zero		1


	//----- nvinfo : EIATTR_EXIT_INSTR_OFFSETS
	.align		4
        /*0048*/ 	.byte	0x04, 0x1c
        /*004a*/ 	.short	(.L_15 - .L_14)


	//   ....[0]....
.L_14:
        /*004c*/ 	.word	0x00000100


	//   ....[1]....
        /*0050*/ 	.word	0x00000230


	//----- nvinfo : EIATTR_CBANK_PARAM_SIZE
	.align		4
.L_15:
        /*0054*/ 	.byte	0x03, 0x19
        /*0056*/ 	.short	0x0014


	//----- nvinfo : EIATTR_PARAM_CBANK
	.align		4
        /*0058*/ 	.byte	0x04, 0x0a
        /*005a*/ 	.short	(.L_17 - .L_16)
	.align		4
.L_16:
        /*005c*/ 	.word	index@(.nv.constant0._Z8gpu_HeatPfS_i)
        /*0060*/ 	.short	0x0380
        /*0062*/ 	.short	0x0014


	//----- nvinfo : EIATTR_SW_WAR
	.align		4
.L_17:
        /*0064*/ 	.byte	0x04, 0x36
        /*0066*/ 	.short	(.L_19 - .L_18)
.L_18:
        /*0068*/ 	.word	0x00000008
.L_19:


//--------------------- .nv.callgraph             --------------------------
	.section	.nv.callgraph,"",@"SHT_CUDA_CALLGRAPH"
	.align	4
	.sectionentsize	8
	.align		4
        /*0000*/ 	.word	0x00000000
	.align		4
        /*0004*/ 	.word	0xffffffff
	.align		4
        /*0008*/ 	.word	0x00000000
	.align		4
        /*000c*/ 	.word	0xfffffffe
	.align		4
        /*0010*/ 	.word	0x00000000
	.align		4
        /*0014*/ 	.word	0xfffffffd
	.align		4
        /*0018*/ 	.word	0x00000000
	.align		4
        /*001c*/ 	.word	0xfffffffc


//--------------------- .text._Z8gpu_HeatPfS_i    --------------------------
	.section	.text._Z8gpu_HeatPfS_i,"ax",@progbits
	.align	128
        .global         _Z8gpu_HeatPfS_i
        .type           _Z8gpu_HeatPfS_i,@function
        .size           _Z8gpu_HeatPfS_i,(.L_x_1 - _Z8gpu_HeatPfS_i)
        .other          _Z8gpu_HeatPfS_i,@"STO_CUDA_ENTRY STV_DEFAULT"
_Z8gpu_HeatPfS_i:
.text._Z8gpu_HeatPfS_i:
[----:B------:R-:W-:Y:S01]  /*0000*/  LDC R1, c[0x0][0x37c] ;  /* 0x0000df00ff017b82 */ /* 0x000fe20000000800 */
[----:B------:R-:W0:Y:S07]  /*0010*/  S2R R3, SR_TID.Y ;  /* 0x0000000000037919 */ /* 0x000e2e0000002200 */
[----:B------:R-:W0:Y:S01]  /*0020*/  S2UR UR4, SR_CTAID.Y ;  /* 0x00000000000479c3 */ /* 0x000e220000002600 */
[----:B------:R-:W1:Y:S07]  /*0030*/  S2R R5, SR_TID.X ;  /* 0x0000000000057919 */ /* 0x000e6e0000002100 */
[----:B------:R-:W2:Y:S08]  /*0040*/  LDC R0, c[0x0][0x364] ;  /* 0x0000d900ff007b82 */ /* 0x000eb00000000800 */
[----:B------:R-:W1:Y:S08]  /*0050*/  S2UR UR5, SR_CTAID.X ;  /* 0x00000000000579c3 */ /* 0x000e700000002500 */
[----:B------:R-:W3:Y:S01]  /*0060*/  LDC R2, c[0x0][0x360] ;  /* 0x0000d800ff027b82 */ /* 0x000ee20000000800 */
[----:B0-----:R-:W-:-:S07]  /*0070*/  LOP3.LUT P0, RZ, R3, UR4, RZ, 0xfc, !PT ;  /* 0x0000000403ff7c12 */ /* 0x001fce000f80fcff */
[----:B------:R-:W0:Y:S01]  /*0080*/  LDC R6, c[0x0][0x390] ;  /* 0x0000e400ff067b82 */ /* 0x000e220000000800 */
[----:B--2---:R-:W-:Y:S01]  /*0090*/  IMAD R0, R0, UR4, R3 ;  /* 0x0000000400007c24 */ /* 0x004fe2000f8e0203 */
[----:B-1----:R-:W-:-:S04]  /*00a0*/  LOP3.LUT P1, RZ, R5, UR5, RZ, 0xfc, !PT ;  /* 0x0000000505ff7c12 */ /* 0x002fc8000f82fcff */
[----:B------:R-:W-:Y:S01]  /*00b0*/  PLOP3.LUT P0, PT, P0, P1, PT, 0x2f, 0xf2 ;  /* 0x0000000000f2781c */ /* 0x000fe20000702577 */
[----:B---3--:R-:W-:-:S05]  /*00c0*/  IMAD R3, R2, UR5, R5 ;  /* 0x0000000502037c24 */ /* 0x008fca000f8e0205 */
[----:B------:R-:W-:Y:S02]  /*00d0*/  VIMNMX R5, PT, PT, R0, R3, !PT ;  /* 0x0000000300057248 */ /* 0x000fe40007fe0100 */
[----:B0-----:R-:W-:-:S04]  /*00e0*/  IADD3 R2, PT, PT, R6, -0x1, RZ ;  /* 0xffffffff06027810 */ /* 0x001fc80007ffe0ff */
[----:B------:R-:W-:-:S13]  /*00f0*/  ISETP.GE.OR P0, PT, R5, R2, P0 ;  /* 0x000000020500720c */ /* 0x000fda0000706670 */
[----:B------:R-:W-:Y:S05]  /*0100*/  @P0 EXIT ;  /* 0x000000000000094d */ /* 0x000fea0003800000 */
[----:B------:R-:W0:Y:S01]  /*0110*/  LDC.64 R4, c[0x0][0x380] ;  /* 0x0000e000ff047b82 */ /* 0x000e220000000a00 */
[----:B------:R-:W1:Y:S01]  /*0120*/  LDCU.64 UR4, c[0x0][0x358] ;  /* 0x00006b00ff0477ac */ /* 0x000e620008000a00 */
[----:B------:R-:W-:-:S05]  /*0130*/  IMAD R11, R0, R6, R3 ;  /* 0x00000006000b7224 */ /* 0x000fca00078e0203 */
[C---:B------:R-:W-:Y:S01]  /*0140*/  IADD3 R7, PT, PT, R11.reuse, -R6, RZ ;  /* 0x800000060b077210 */ /* 0x040fe20007ffe0ff */
[----:B------:R-:W2:Y:S01]  /*0150*/  LDC.64 R8, c[0x0][0x388] ;  /* 0x0000e200ff087b82 */ /* 0x000ea20000000a00 */
[----:B0-----:R-:W-:-:S04]  /*0160*/  IMAD.WIDE R2, R11, 0x4, R4 ;  /* 0x000000040b027825 */ /* 0x001fc800078e0204 */
[----:B------:R-:W-:Y:S01]  /*0170*/  IMAD.WIDE R4, R7, 0x4, R4 ;  /* 0x0000000407047825 */ /* 0x000fe200078e0204 */
[----:B-1----:R-:W3:Y:S03]  /*0180*/  LDG.E R0, desc[UR4][R2.64+-0x4] ;  /* 0xfffffc0402007981 */ /* 0x002ee6000c1e1900 */
[----:B------:R-:W-:Y:S01]  /*0190*/  IMAD.WIDE R6, R6, 0x4, R2 ;  /* 0x0000000406067825 */ /* 0x000fe200078e0202 */
[----:B------:R-:W4:Y:S04]  /*01a0*/  LDG.E R13, desc[UR4][R2.64+0x4] ;  /* 0x00000404020d7981 */ /* 0x000f28000c1e1900 */
[----:B------:R-:W3:Y:S04]  /*01b0*/  LDG.E R5, desc[UR4][R4.64] ;  /* 0x0000000404057981 */ /* 0x000ee8000c1e1900 */
[----:B------:R-:W5:Y:S01]  /*01c0*/  LDG.E R7, desc[UR4][R6.64] ;  /* 0x0000000406077981 */ /* 0x000f62000c1e1900 */
[----:B--2---:R-:W-:-:S04]  /*01d0*/  IMAD.WIDE R8, R11, 0x4, R8 ;  /* 0x000000040b087825 */ /* 0x004fc800078e0208 */
[----:B---3--:R-:W-:-:S04]  /*01e0*/  FADD R0, R0, R5 ;  /* 0x0000000500007221 */ /* 0x008fc80000000000 */
[----:B----4-:R-:W-:-:S04]  /*01f0*/  FADD R0, R0, R13 ;  /* 0x0000000d00007221 */ /* 0x010fc80000000000 */
[----:B-----5:R-:W-:-:S04]  /*0200*/  FADD R0, R0, R7 ;  /* 0x0000000700007221 */ /* 0x020fc80000000000 */
[----:B------:R-:W-:-:S05]  /*0210*/  FMUL R11, R0, 0.25 ;  /* 0x3e800000000b7820 */ /* 0x000fca0000400000 */
[----:B------:R-:W-:Y:S01]  /*0220*/  STG.E desc[UR4][R8.64], R11 ;  /* 0x0000000b08007986 */ /* 0x000fe2000c101904 */
[----:B------:R-:W-:Y:S05]  /*0230*/  EXIT ;  /* 0x000000000000794d */ /* 0x000fea0003800000 */
.L_x_0:
[----:B------:R-:W-:-:S00]  /*0240*/  BRA `(.L_x_0) ;  /* 0xfffffffc00fc7947 */ /* 0x000fc0000383ffff */
[----:B------:R-:W-:-:S00]  /*0250*/  NOP ;  /* 0x0000000000007918 */ /* 0x000fc00000000000 */
        /* <DEDUP_REMOVED lines=10> */
.L_x_1:


//--------------------- .nv.shared.reserved.0     --------------------------
	.section	.nv.shared.reserved.0,"aw",@nobits
	.weak		__nv_reservedSMEM_offset_0_alias
	.size		__nv_reservedSMEM_offset_0_alias, 0, 64
	.other		__nv_reservedSMEM_offset_0_alias,@"STO_CUDA_RESERVED_SHARED STV_DEFAULT"
__nv_reservedSMEM_offset_0_alias:
	.zero		0
	.zero		64


//--------------------- .nv.constant0._Z8gpu_HeatPfS_i --------------------------
	.section	.nv.constant0._Z8gpu_HeatPfS_i,"a",@progbits
	.sectionflags	@""
	.align	4
.nv.constant0._Z8gpu_HeatPfS_i:
	.zero		916


//--------------------- SYMBOLS --------------------------

	.type		.nv.reservedSmem.offset0,@object
	.size		.nv.reservedSmem.offset0,0x4
